	.headerflags	@"EF_CUDA_TEXMODE_UNIFIED EF_CUDA_64BIT_ADDRESS EF_CUDA_ACCELERATORS EF_CUDA_SM90 EF_CUDA_VIRTUAL_SM(EF_CUDA_SM90)"
	.elftype	@"ET_EXEC"


//--------------------- .nv.info                  --------------------------
	.section	.nv.info,"",@"SHT_CUDA_INFO"
	.align	4


	//----- nvinfo : EIATTR_REGCOUNT
	.align		4
        /*0000*/ 	.byte	0x04, 0x2f
        /*0002*/ 	.short	(.L_1 - .L_0)
	.align		4
.L_0:
        /*0004*/ 	.word	index@(triton_poi_fused_add_addmm_mul_70)
        /*0008*/ 	.word	0x0000001e


	//----- nvinfo : EIATTR_MIN_STACK_SIZE
	.align		4
.L_1:
        /*000c*/ 	.byte	0x04, 0x12
        /*000e*/ 	.short	(.L_3 - .L_2)
	.align		4
.L_2:
        /*0010*/ 	.word	index@(triton_poi_fused_add_addmm_mul_70)
        /*0014*/ 	.word	0x00000000


	//----- nvinfo : EIATTR_FRAME_SIZE
	.align		4
.L_3:
        /*0018*/ 	.byte	0x04, 0x11
        /*001a*/ 	.short	(.L_5 - .L_4)
	.align		4
.L_4:
        /*001c*/ 	.word	index@(triton_poi_fused_add_addmm_mul_70)
        /*0020*/ 	.word	0x00000000


	//----- nvinfo : EIATTR_MIN_STACK_SIZE
	.align		4
.L_5:
        /*0024*/ 	.byte	0x04, 0x12
        /*0026*/ 	.short	(.L_7 - .L_6)
	.align		4
.L_6:
        /*0028*/ 	.word	index@(triton_poi_fused_add_addmm_mul_70)
        /*002c*/ 	.word	0x00000000
.L_7:


//--------------------- .nv.info.triton_poi_fused_add_addmm_mul_70 --------------------------
	.section	.nv.info.triton_poi_fused_add_addmm_mul_70,"",@"SHT_CUDA_INFO"
	.sectionflags	@""
	.align	4


	//----- nvinfo : EIATTR_CUDA_API_VERSION
	.align		4
        /*0000*/ 	.byte	0x04, 0x37
        /*0002*/ 	.short	(.L_9 - .L_8)
.L_8:
        /*0004*/ 	.word	0x0000007c


	//----- nvinfo : EIATTR_KPARAM_INFO
	.align		4
.L_9:
        /*0008*/ 	.byte	0x04, 0x17
        /*000a*/ 	.short	(.L_11 - .L_10)
.L_10:
        /*000c*/ 	.word	0x00000000
        /*0010*/ 	.short	0x0004
        /*0012*/ 	.short	0x0020
        /*0014*/ 	.byte	0x00, 0xf0, 0x11, 0x00


	//----- nvinfo : EIATTR_KPARAM_INFO
	.align		4
.L_11:
        /*0018*/ 	.byte	0x04, 0x17
        /*001a*/ 	.short	(.L_13 - .L_12)
.L_12:
        /*001c*/ 	.word	0x00000000
        /*0020*/ 	.short	0x0003
        /*0022*/ 	.short	0x0018
        /*0024*/ 	.byte	0x00, 0xf4, 0x21, 0x00


	//----- nvinfo : EIATTR_KPARAM_INFO
	.align		4
.L_13:
        /*0028*/ 	.byte	0x04, 0x17
        /*002a*/ 	.short	(.L_15 - .L_14)
.L_14:
        /*002c*/ 	.word	0x00000000
        /*0030*/ 	.short	0x0002
        /*0032*/ 	.short	0x0010
        /*0034*/ 	.byte	0x00, 0xf4, 0x21, 0x00


	//----- nvinfo : EIATTR_KPARAM_INFO
	.align		4
.L_15:
        /*0038*/ 	.byte	0x04, 0x17
        /*003a*/ 	.short	(.L_17 - .L_16)
.L_16:
        /*003c*/ 	.word	0x00000000
        /*0040*/ 	.short	0x0001
        /*0042*/ 	.short	0x0008
        /*0044*/ 	.byte	0x00, 0xf4, 0x21, 0x00


	//----- nvinfo : EIATTR_KPARAM_INFO
	.align		4
.L_17:
        /*0048*/ 	.byte	0x04, 0x17
        /*004a*/ 	.short	(.L_19 - .L_18)
.L_18:
        /*004c*/ 	.word	0x00000000
        /*0050*/ 	.short	0x0000
        /*0052*/ 	.short	0x0000
        /*0054*/ 	.byte	0x00, 0xf4, 0x21, 0x00


	//----- nvinfo : EIATTR_SPARSE_MMA_MASK
	.align		4
.L_19:
        /*0058*/ 	.byte	0x03, 0x50
        /*005a*/ 	.short	0x0000


	//----- nvinfo : EIATTR_MAXREG_COUNT
	.align		4
        /*005c*/ 	.byte	0x03, 0x1b
        /*005e*/ 	.short	0x00ff


	//----- nvinfo : EIATTR_EXIT_INSTR_OFFSETS
	.align		4
        /*0060*/ 	.byte	0x04, 0x1c
        /*0062*/ 	.short	(.L_21 - .L_20)


	//   ....[0]....
.L_20:
        /*0064*/ 	.word	0x00000320


	//----- nvinfo : EIATTR_REQNTID
	.align		4
.L_21:
        /*0068*/ 	.byte	0x04, 0x10
        /*006a*/ 	.short	(.L_23 - .L_22)
.L_22:
        /*006c*/ 	.word	0x00000080
        /*0070*/ 	.word	0x00000001
        /*0074*/ 	.word	0x00000001


	//----- nvinfo : EIATTR_CBANK_PARAM_SIZE
	.align		4
.L_23:
        /*0078*/ 	.byte	0x03, 0x19
        /*007a*/ 	.short	0x0024


	//----- nvinfo : EIATTR_PARAM_CBANK
	.align		4
        /*007c*/ 	.byte	0x04, 0x0a
        /*007e*/ 	.short	(.L_25 - .L_24)
	.align		4
.L_24:
        /*0080*/ 	.word	index@(.nv.constant0.triton_poi_fused_add_addmm_mul_70)
        /*0084*/ 	.short	0x0210
        /*0086*/ 	.short	0x0024


	//----- nvinfo : EIATTR_SW_WAR
	.align		4
.L_25:
        /*0088*/ 	.byte	0x04, 0x36
        /*008a*/ 	.short	(.L_27 - .L_26)
.L_26:
        /*008c*/ 	.word	0x00000008
.L_27:


//--------------------- .nv.callgraph             --------------------------
	.section	.nv.callgraph,"",@"SHT_CUDA_CALLGRAPH"
	.align	4
	.sectionentsize	8
	.align		4
        /*0000*/ 	.word	0x00000000
	.align		4
        /*0004*/ 	.word	0xffffffff
	.align		4
        /*0008*/ 	.word	0x00000000
	.align		4
        /*000c*/ 	.word	0xfffffffe
	.align		4
        /*0010*/ 	.word	0x00000000
	.align		4
        /*0014*/ 	.word	0xfffffffd
	.align		4
        /*0018*/ 	.word	0x00000000
	.align		4
        /*001c*/ 	.word	0xfffffffc


//--------------------- .text.triton_poi_fused_add_addmm_mul_70 --------------------------
	.section	.text.triton_poi_fused_add_addmm_mul_70,"ax",@progbits
	.align	128
        .global         triton_poi_fused_add_addmm_mul_70
        .type           triton_poi_fused_add_addmm_mul_70,@function
        .size           triton_poi_fused_add_addmm_mul_70,(.L_x_1 - triton_poi_fused_add_addmm_mul_70)
        .other          triton_poi_fused_add_addmm_mul_70,@"STO_CUDA_ENTRY STV_DEFAULT"
triton_poi_fused_add_addmm_mul_70:
.text.triton_poi_fused_add_addmm_mul_70:
[----:B------:R-:W-:Y:S01]  /*0000*/  LDC R1, c[0x0][0x28] ;  /* 0x00000a00ff017b82 */ /* 0x000fe20000000800 */
[----:B------:R-:W1:Y:S07]  /*0010*/  S2R R0, SR_TID.X ;  /* 0x0000000000007919 */ /* 0x000e6e0000002100 */
[----:B------:R-:W2:Y:S01]  /*0020*/  LDC.64 R4, c[0x0][0x220] ;  /* 0x00008800ff047b82 */ /* 0x000ea20000000a00 */
[----:B------:R-:W-:Y:S01]  /*0030*/  ULDC.64 UR4, c[0x0][0x208] ;  /* 0x0000820000047ab9 */ /* 0x000fe20000000a00 */
[----:B------:R-:W3:Y:S06]  /*0040*/  S2R R3, SR_CTAID.X ;  /* 0x0000000000037919 */ /* 0x000eec0000002500 */
[----:B------:R-:W4:Y:S08]  /*0050*/  LDC.64 R8, c[0x0][0x218] ;  /* 0x00008600ff087b82 */ /* 0x000f300000000a00 */
[----:B------:R-:W5:Y:S01]  /*0060*/  LDC.64 R12, c[0x0][0x210] ;  /* 0x00008400ff0c7b82 */ /* 0x000f620000000a00 */
[----:B-1----:R-:W-:-:S04]  /*0070*/  SHF.L.U32 R0, R0, 0x2, RZ ;  /* 0x0000000200007819 */ /* 0x002fc800000006ff */
[----:B------:R-:W-:-:S04]  /*0080*/  LOP3.LUT R0, R0, 0x1fc, RZ, 0xc0, !PT ;  /* 0x000001fc00007812 */ /* 0x000fc800078ec0ff */
[----:B---3--:R-:W-:-:S04]  /*0090*/  LEA R0, R3, R0, 0x9 ;  /* 0x0000000003007211 */ /* 0x008fc800078e48ff */
[----:B------:R-:W-:Y:S01]  /*00a0*/  SHF.R.S32.HI R3, RZ, 0x1f, R0 ;  /* 0x0000001fff037819 */ /* 0x000fe20000011400 */
[----:B------:R-:W-:-:S03]  /*00b0*/  IMAD.HI R6, R0, 0x38e38e39, RZ ;  /* 0x38e38e3900067827 */ /* 0x000fc600078e02ff */
[----:B------:R-:W-:Y:S02]  /*00c0*/  LEA.HI R2, R3, R0, RZ, 0x9 ;  /* 0x0000000003027211 */ /* 0x000fe400078f48ff */
[----:B------:R-:W-:Y:S02]  /*00d0*/  SHF.R.U32.HI R7, RZ, 0x1f, R6 ;  /* 0x0000001fff077819 */ /* 0x000fe40000011606 */
[----:B------:R-:W-:Y:S02]  /*00e0*/  LOP3.LUT R3, R2, 0xfffffe00, RZ, 0xc0, !PT ;  /* 0xfffffe0002037812 */ /* 0x000fe400078ec0ff */
[----:B------:R-:W-:Y:S02]  /*00f0*/  LEA.HI.SX32 R6, R6, R7, 0x15 ;  /* 0x0000000706067211 */ /* 0x000fe400078faaff */
[----:B------:R-:W-:-:S05]  /*0100*/  IADD3 R3, R0, -R3, RZ ;  /* 0x8000000300037210 */ /* 0x000fca0007ffe0ff */
[----:B------:R-:W-:Y:S02]  /*0110*/  IMAD R25, R6, 0x2400, R3 ;  /* 0x0000240006197824 */ /* 0x000fe400078e0203 */
[----:B--2---:R-:W-:-:S04]  /*0120*/  IMAD.WIDE R4, R3, 0x4, R4 ;  /* 0x0000000403047825 */ /* 0x004fc800078e0204 */
[----:B------:R-:W-:Y:S02]  /*0130*/  IMAD R7, R6, -0x2200, R25 ;  /* 0xffffde0006077824 */ /* 0x000fe400078e0219 */
[----:B-----5:R-:W-:-:S04]  /*0140*/  IMAD.WIDE R24, R25, 0x4, R12 ;  /* 0x0000000419187825 */ /* 0x020fc800078e020c */
[----:B----4-:R-:W-:Y:S01]  /*0150*/  IMAD.WIDE R8, R7, 0x4, R8 ;  /* 0x0000000407087825 */ /* 0x010fe200078e0208 */
[----:B------:R-:W2:Y:S04]  /*0160*/  LDG.E.EL.128 R20, desc[UR4][R24.64+0x2000] ;  /* 0x0020000418147981 */ /* 0x000ea8000c2e1d00 */
[----:B------:R-:W3:Y:S01]  /*0170*/  LDG.E.EL.128 R4, desc[UR4][R4.64] ;  /* 0x0000000404047981 */ /* 0x000ee2000c2e1d00 */
[----:B------:R-:W-:-:S03]  /*0180*/  IMAD.WIDE R16, R0, 0x4, R12 ;  /* 0x0000000400107825 */ /* 0x000fc600078e020c */
[----:B------:R-:W3:Y:S04]  /*0190*/  LDG.E.EL.128 R8, desc[UR4][R8.64] ;  /* 0x0000000408087981 */ /* 0x000ee8000c2e1d00 */
[----:B------:R-:W4:Y:S04]  /*01a0*/  LDG.E.EL.128 R12, desc[UR4][R24.64+0x2800] ;  /* 0x00280004180c7981 */ /* 0x000f28000c2e1d00 */
[----:B------:R-:W2:Y:S01]  /*01b0*/  LDG.E.128 R16, desc[UR4][R16.64] ;  /* 0x0000000410107981 */ /* 0x000ea2000c1e1d00 */
[----:B------:R-:W-:-:S05]  /*01c0*/  SHF.R.S32.HI R26, RZ, 0x9, R2 ;  /* 0x00000009ff1a7819 */ /* 0x000fca0000011402 */
[----:B------:R-:W-:-:S05]  /*01d0*/  IMAD.HI R2, R26, 0x38e38e39, RZ ;  /* 0x38e38e391a027827 */ /* 0x000fca00078e02ff */
[----:B------:R-:W-:-:S04]  /*01e0*/  SHF.R.U32.HI R3, RZ, 0x1f, R2 ;  /* 0x0000001fff037819 */ /* 0x000fc80000011602 */
[----:B------:R-:W-:Y:S02]  /*01f0*/  LEA.HI.SX32 R27, R2, R3, 0x1e ;  /* 0x00000003021b7211 */ /* 0x000fe400078ff2ff */
[----:B------:R-:W1:Y:S03]  /*0200*/  LDC.64 R2, c[0x0][0x228] ;  /* 0x00008a00ff027b82 */ /* 0x000e660000000a00 */
[----:B------:R-:W-:-:S05]  /*0210*/  IMAD R27, R27, -0x12, R26 ;  /* 0xffffffee1b1b7824 */ /* 0x000fca00078e021a */
[C---:B------:R-:W-:Y:S02]  /*0220*/  ISETP.NE.AND P0, PT, R27.reuse, 0x5, PT ;  /* 0x000000051b00780c */ /* 0x040fe40003f05270 */
[----:B------:R-:W-:Y:S01]  /*0230*/  ISETP.NE.AND P1, PT, R27, 0x4, PT ;  /* 0x000000041b00780c */ /* 0x000fe20003f25270 */
[----:B-1----:R-:W-:-:S04]  /*0240*/  IMAD.WIDE R2, R0, 0x4, R2 ;  /* 0x0000000400027825 */ /* 0x002fc800078e0202 */
[----:B---3--:R-:W-:Y:S01]  /*0250*/  FADD R27, R8, R4 ;  /* 0x00000004081b7221 */ /* 0x008fe20000000000 */
[----:B------:R-:W-:Y:S01]  /*0260*/  FADD R4, R9, R5 ;  /* 0x0000000509047221 */ /* 0x000fe20000000000 */
[----:B------:R-:W-:Y:S01]  /*0270*/  FADD R5, R10, R6 ;  /* 0x000000060a057221 */ /* 0x000fe20000000000 */
[----:B------:R-:W-:Y:S01]  /*0280*/  FADD R6, R11, R7 ;  /* 0x000000070b067221 */ /* 0x000fe20000000000 */
[----:B----4-:R-:W-:Y:S01]  /*0290*/  FADD R12, R12, R27 ;  /* 0x0000001b0c0c7221 */ /* 0x010fe20000000000 */
[----:B------:R-:W-:Y:S01]  /*02a0*/  FADD R13, R13, R4 ;  /* 0x000000040d0d7221 */ /* 0x000fe20000000000 */
[----:B------:R-:W-:Y:S01]  /*02b0*/  FADD R14, R14, R5 ;  /* 0x000000050e0e7221 */ /* 0x000fe20000000000 */
[----:B------:R-:W-:Y:S01]  /*02c0*/  FADD R15, R15, R6 ;  /* 0x000000060f0f7221 */ /* 0x000fe20000000000 */
[----:B--2---:R-:W-:Y:S02]  /*02d0*/  @P0 SEL R12, R20, R16, !P1 ;  /* 0x00000010140c0207 */ /* 0x004fe40004800000 */
[----:B------:R-:W-:-:S02]  /*02e0*/  @P0 SEL R13, R21, R17, !P1 ;  /* 0x00000011150d0207 */ /* 0x000fc40004800000 */
[----:B------:R-:W-:Y:S02]  /*02f0*/  @P0 SEL R14, R22, R18, !P1 ;  /* 0x00000012160e0207 */ /* 0x000fe40004800000 */
[----:B------:R-:W-:-:S05]  /*0300*/  @P0 SEL R15, R23, R19, !P1 ;  /* 0x00000013170f0207 */ /* 0x000fca0004800000 */
[----:B------:R-:W-:Y:S01]  /*0310*/  STG.E.128 desc[UR4][R2.64], R12 ;  /* 0x0000000c02007986 */ /* 0x000fe2000c101d04 */
[----:B------:R-:W-:Y:S05]  /*0320*/  EXIT ;  /* 0x000000000000794d */ /* 0x000fea0003800000 */
.L_x_0:
[----:B------:R-:W-:-:S00]  /*0330*/  BRA `(.L_x_0) ;  /* 0xfffffffc00fc7947 */ /* 0x000fc0000383ffff */
[----:B------:R-:W-:-:S00]  /*0340*/  NOP ;  /* 0x0000000000007918 */ /* 0x000fc00000000000 */
        /* <DEDUP_REMOVED lines=11> */
.L_x_1:


//--------------------- .nv.constant0.triton_poi_fused_add_addmm_mul_70 --------------------------
	.section	.nv.constant0.triton_poi_fused_add_addmm_mul_70,"a",@progbits
	.sectionflags	@""
	.align	4
.nv.constant0.triton_poi_fused_add_addmm_mul_70:
	.zero		564
